//
// Generated by NVIDIA NVVM Compiler
//
// Compiler Build ID: CL-36424714
// Cuda compilation tools, release 13.0, V13.0.88
// Based on NVVM 20.0.0
//

.version 9.0
.target sm_100
.address_size 64

	// .globl	_Z5test1Pfi

.visible .entry _Z5test1Pfi(
	.param .u64 .ptr .align 1 _Z5test1Pfi_param_0,
	.param .u32 _Z5test1Pfi_param_1
)
{
	.reg .pred 	%p<3>;
	.reg .b32 	%r<8>;
	.reg .b32 	%f<2>;
	.reg .b64 	%rd<5>;

	ld.param.u64 	%rd2, [_Z5test1Pfi_param_0];
	ld.param.u32 	%r2, [_Z5test1Pfi_param_1];
	mov.u32 	%r3, %ctaid.x;
	mov.u32 	%r4, %ntid.x;
	mov.u32 	%r5, %tid.x;
	mad.lo.s32 	%r1, %r3, %r4, %r5;
	setp.ge.s32 	%p1, %r1, %r2;
	@%p1 bra 	$L__BB0_3;
	cvta.to.global.u64 	%rd3, %rd2;
	shl.b32 	%r6, %r1, 2;
	mul.wide.s32 	%rd4, %r6, 4;
	add.s64 	%rd1, %rd3, %rd4;
	ld.global.f32 	%f1, [%rd1];
	setp.eq.f32 	%p2, %f1, 0f00000000;
	@%p2 bra 	$L__BB0_3;
	mov.b32 	%r7, 0;
	st.global.u32 	[%rd1], %r7;
$L__BB0_3:
	ret;

}


// ===== COMPILED SASS (sm_100) =====

	.target	sm_100

	.elftype	@"ET_EXEC"


//--------------------- .note.nv.tkinfo           --------------------------
	.section	.note.nv.tkinfo,"",@"SHT_NOTE"
	.sectionflags	@"SHF_NOTE_NV_TKINFO"
	.tkinfo
        /*0018*/ 	.word	0x00000002
        /*0030*/ 	.string	""
        /*0030*/ 	.string	"ptxas"
        /*0030*/ 	.string	"Cuda compilation tools, release 13.0, V13.0.88"
        /*0030*/ 	.string	"Build cuda_13.0.r13.0/compiler.36424714_0"
        /*0030*/ 	.string	"-arch sm_100 -m 64 "



//--------------------- .note.nv.cuinfo           --------------------------
	.section	.note.nv.cuinfo,"",@"SHT_NOTE"
	.sectionflags	@"SHF_NOTE_NV_CUINFO"
        /*0018*/ 	.short	0x0002
        /*001a*/ 	.short	0x0064
        /*001c*/ 	.short	0x0082
	.zero		2


//--------------------- .nv.info                  --------------------------
	.section	.nv.info,"",@"SHT_CUDA_INFO"
	.align	4


	//----- nvinfo : EIATTR_REGCOUNT
	.align		4
        /*0000*/ 	.byte	0x04, 0x2f
        /*0002*/ 	.short	(.L_1 - .L_0)
	.align		4
.L_0:
        /*0004*/ 	.word	index@(_Z5test1Pfi)
        /*0008*/ 	.word	0x00000008


	//----- nvinfo : EIATTR_FRAME_SIZE
	.align		4
.L_1:
        /*000c*/ 	.byte	0x04, 0x11
        /*000e*/ 	.short	(.L_3 - .L_2)
	.align		4
.L_2:
        /*0010*/ 	.word	index@(_Z5test1Pfi)
        /*0014*/ 	.word	0x00000000


	//----- nvinfo : EIATTR_MIN_STACK_SIZE
	.align		4
.L_3:
        /*0018*/ 	.byte	0x04, 0x12
        /*001a*/ 	.short	(.L_5 - .L_4)
	.align		4
.L_4:
        /*001c*/ 	.word	index@(_Z5test1Pfi)
        /*0020*/ 	.word	0x00000000
.L_5:


//--------------------- .nv.compat                --------------------------
	.section	.nv.compat,"",@"SHT_CUDA_COMPAT_INFO"
	.align	4
        /*0000*/ 	.byte	0x02, 0x09, 0x00, 0x00, 0x02, 0x02, 0x01, 0x00, 0x02, 0x05, 0x05, 0x00, 0x03, 0x07, 0x01, 0x01
        /*0010*/ 	.byte	0x02, 0x03, 0x00, 0x00, 0x02, 0x06, 0x01, 0x00, 0x04, 0x0b, 0x08, 0x00, 0x09, 0x00, 0x00, 0x00
        /*0020*/ 	.byte	0x00, 0x00, 0x00, 0x00


//--------------------- .nv.info._Z5test1Pfi      --------------------------
	.section	.nv.info._Z5test1Pfi,"",@"SHT_CUDA_INFO"
	.sectionflags	@""
	.align	4


	//----- nvinfo : EIATTR_CUDA_API_VERSION
	.align		4
        /*0000*/ 	.byte	0x04, 0x37
        /*0002*/ 	.short	(.L_7 - .L_6)
.L_6:
        /*0004*/ 	.word	0x00000082


	//----- nvinfo : EIATTR_KPARAM_INFO
	.align		4
.L_7:
        /*0008*/ 	.byte	0x04, 0x17
        /*000a*/ 	.short	(.L_9 - .L_8)
.L_8:
        /*000c*/ 	.word	0x00000000
        /*0010*/ 	.short	0x0001
        /*0012*/ 	.short	0x0008
        /*0014*/ 	.byte	0x00, 0xf0, 0x11, 0x00


	//----- nvinfo : EIATTR_KPARAM_INFO
	.align		4
.L_9:
        /*0018*/ 	.byte	0x04, 0x17
        /*001a*/ 	.short	(.L_11 - .L_10)
.L_10:
        /*001c*/ 	.word	0x00000000
        /*0020*/ 	.short	0x0000
        /*0022*/ 	.short	0x0000
        /*0024*/ 	.byte	0x00, 0xf5, 0x21, 0x00


	//----- nvinfo : EIATTR_SPARSE_MMA_MASK
	.align		4
.L_11:
        /*0028*/ 	.byte	0x03, 0x50
        /*002a*/ 	.short	0x0000


	//----- nvinfo : EIATTR_MAXREG_COUNT
	.align		4
        /*002c*/ 	.byte	0x03, 0x1b
        /*002e*/ 	.short	0x00ff


	//----- nvinfo : EIATTR_MERCURY_ISA_VERSION
	.align		4
        /*0030*/ 	.byte	0x03, 0x5f
        /*0032*/ 	.short	0x0101


	//----- nvinfo : EIATTR_VRC_CTA_INIT_COUNT
	.align		4
        /*0034*/ 	.byte	0x02, 0x4a
	.zero		1
	.zero		1


	//----- nvinfo : EIATTR_EXIT_INSTR_OFFSETS
	.align		4
        /*0038*/ 	.byte	0x04, 0x1c
        /*003a*/ 	.short	(.L_13 - .L_12)


	//   ....[0]....
.L_12:
        /*003c*/ 	.word	0x00000070


	//   ....[1]....
        /*0040*/ 	.word	0x000000e0


	//   ....[2]....
        /*0044*/ 	.word	0x00000100


	//----- nvinfo : EIATTR_CBANK_PARAM_SIZE
	.align		4
.L_13:
        /*0048*/ 	.byte	0x03, 0x19
        /*004a*/ 	.short	0x000c


	//----- nvinfo : EIATTR_PARAM_CBANK
	.align		4
        /*004c*/ 	.byte	0x04, 0x0a
        /*004e*/ 	.short	(.L_15 - .L_14)
	.align		4
.L_14:
        /*0050*/ 	.word	index@(.nv.constant0._Z5test1Pfi)
        /*0054*/ 	.short	0x0380
        /*0056*/ 	.short	0x000c


	//----- nvinfo : EIATTR_SW_WAR
	.align		4
.L_15:
        /*0058*/ 	.byte	0x04, 0x36
        /*005a*/ 	.short	(.L_17 - .L_16)
.L_16:
        /*005c*/ 	.word	0x00000008
.L_17:


//--------------------- .nv.callgraph             --------------------------
	.section	.nv.callgraph,"",@"SHT_CUDA_CALLGRAPH"
	.align	4
	.sectionentsize	8
	.align		4
        /*0000*/ 	.word	0x00000000
	.align		4
        /*0004*/ 	.word	0xffffffff
	.align		4
        /*0008*/ 	.word	0x00000000
	.align		4
        /*000c*/ 	.word	0xfffffffe
	.align		4
        /*0010*/ 	.word	0x00000000
	.align		4
        /*0014*/ 	.word	0xfffffffd
	.align		4
        /*0018*/ 	.word	0x00000000
	.align		4
        /*001c*/ 	.word	0xfffffffc


//--------------------- .text._Z5test1Pfi         --------------------------
	.section	.text._Z5test1Pfi,"ax",@progbits
	.align	128
        .global         _Z5test1Pfi
        .type           _Z5test1Pfi,@function
        .size           _Z5test1Pfi,(.L_x_1 - _Z5test1Pfi)
        .other          _Z5test1Pfi,@"STO_CUDA_ENTRY STV_DEFAULT"
_Z5test1Pfi:
.text._Z5test1Pfi:
[----:B------:R-:W-:Y:S01]  /*0000*/  LDC R1, c[0x0][0x37c] ;  /* 0x0000df00ff017b82 */ /* 0x000fe20000000800 */
[----:B------:R-:W0:Y:S07]  /*0010*/  S2R R3, SR_TID.X ;  /* 0x0000000000037919 */ /* 0x000e2e0000002100 */
[----:B------:R-:W0:Y:S01]  /*0020*/  S2UR UR4, SR_CTAID.X ;  /* 0x00000000000479c3 */ /* 0x000e220000002500 */
[----:B------:R-:W1:Y:S07]  /*0030*/  LDCU UR5, c[0x0][0x388] ;  /* 0x00007100ff0577ac */ /* 0x000e6e0008000800 */
[----:B------:R-:W0:Y:S02]  /*0040*/  LDC R0, c[0x0][0x360] ;  /* 0x0000d800ff007b82 */ /* 0x000e240000000800 */
[----:B0-----:R-:W-:-:S05]  /*0050*/  IMAD R0, R0, UR4, R3 ;  /* 0x0000000400007c24 */ /* 0x001fca000f8e0203 */
[----:B-1----:R-:W-:-:S13]  /*0060*/  ISETP.GE.AND P0, PT, R0, UR5, PT ;  /* 0x0000000500007c0c */ /* 0x002fda000bf06270 */
[----:B------:R-:W-:Y:S05]  /*0070*/  @P0 EXIT ;  /* 0x000000000000094d */ /* 0x000fea0003800000 */
[----:B------:R-:W0:Y:S01]  /*0080*/  LDC.64 R2, c[0x0][0x380] ;  /* 0x0000e000ff027b82 */ /* 0x000e220000000a00 */
[----:B------:R-:W1:Y:S01]  /*0090*/  LDCU.64 UR4, c[0x0][0x358] ;  /* 0x00006b00ff0477ac */ /* 0x000e620008000a00 */
[----:B------:R-:W-:-:S05]  /*00a0*/  SHF.L.U32 R5, R0, 0x2, RZ ;  /* 0x0000000200057819 */ /* 0x000fca00000006ff */
[----:B0-----:R-:W-:-:S05]  /*00b0*/  IMAD.WIDE R2, R5, 0x4, R2 ;  /* 0x0000000405027825 */ /* 0x001fca00078e0202 */
[----:B-1----:R-:W2:Y:S02]  /*00c0*/  LDG.E R0, desc[UR4][R2.64] ;  /* 0x0000000402007981 */ /* 0x002ea4000c1e1900 */
[----:B--2---:R-:W-:-:S13]  /*00d0*/  FSETP.NEU.AND P0, PT, R0, RZ, PT ;  /* 0x000000ff0000720b */ /* 0x004fda0003f0d000 */
[----:B------:R-:W-:Y:S05]  /*00e0*/  @!P0 EXIT ;  /* 0x000000000000894d */ /* 0x000fea0003800000 */
[----:B------:R-:W-:Y:S01]  /*00f0*/  STG.E desc[UR4][R2.64], RZ ;  /* 0x000000ff02007986 */ /* 0x000fe2000c101904 */
[----:B------:R-:W-:Y:S05]  /*0100*/  EXIT ;  /* 0x000000000000794d */ /* 0x000fea0003800000 */
.L_x_0:
[----:B------:R-:W-:-:S00]  /*0110*/  BRA `(.L_x_0) ;  /* 0xfffffffc00fc7947 */ /* 0x000fc0000383ffff */
[----:B------:R-:W-:-:S00]  /*0120*/  NOP ;  /* 0x0000000000007918 */ /* 0x000fc00000000000 */
        /* <DEDUP_REMOVED lines=13> */
.L_x_1:


//--------------------- .nv.shared.reserved.0     --------------------------
	.section	.nv.shared.reserved.0,"aw",@nobits
	.weak		__nv_reservedSMEM_offset_0_alias
	.size		__nv_reservedSMEM_offset_0_alias, 0, 64
	.other		__nv_reservedSMEM_offset_0_alias,@"STO_CUDA_RESERVED_SHARED STV_DEFAULT"
__nv_reservedSMEM_offset_0_alias:
	.zero		0
	.zero		64


//--------------------- .nv.constant0._Z5test1Pfi --------------------------
	.section	.nv.constant0._Z5test1Pfi,"a",@progbits
	.sectionflags	@""
	.align	4
.nv.constant0._Z5test1Pfi:
	.zero		908


//--------------------- SYMBOLS --------------------------

	.type		.nv.reservedSmem.offset0,@object
	.size		.nv.reservedSmem.offset0,0x4
